//
// Generated by NVIDIA NVVM Compiler
//
// Compiler Build ID: CL-36424714
// Cuda compilation tools, release 13.0, V13.0.88
// Based on NVVM 20.0.0
//

.version 9.0
.target sm_100
.address_size 64

	// .globl	_Z3SOSPiS_i

.visible .entry _Z3SOSPiS_i(
	.param .u64 .ptr .align 1 _Z3SOSPiS_i_param_0,
	.param .u64 .ptr .align 1 _Z3SOSPiS_i_param_1,
	.param .u32 _Z3SOSPiS_i_param_2
)
{
	.reg .pred 	%p<10>;
	.reg .b32 	%r<104>;
	.reg .b64 	%rd<18>;

	ld.param.u64 	%rd8, [_Z3SOSPiS_i_param_0];
	ld.param.u64 	%rd9, [_Z3SOSPiS_i_param_1];
	ld.param.u32 	%r29, [_Z3SOSPiS_i_param_2];
	cvta.to.global.u64 	%rd1, %rd9;
	setp.lt.s32 	%p1, %r29, 1;
	mov.b32 	%r103, 0;
	@%p1 bra 	$L__BB0_13;
	and.b32  	%r1, %r29, 15;
	setp.lt.u32 	%p2, %r29, 16;
	mov.b32 	%r96, 0;
	mov.u32 	%r103, %r96;
	@%p2 bra 	$L__BB0_4;
	and.b32  	%r96, %r29, 2147483632;
	neg.s32 	%r90, %r96;
	add.s64 	%rd16, %rd1, 32;
	mov.b32 	%r103, 0;
$L__BB0_3:
	.pragma "nounroll";
	ld.global.u32 	%r34, [%rd16+-32];
	mad.lo.s32 	%r35, %r34, %r34, %r103;
	ld.global.u32 	%r36, [%rd16+-28];
	mad.lo.s32 	%r37, %r36, %r36, %r35;
	ld.global.u32 	%r38, [%rd16+-24];
	mad.lo.s32 	%r39, %r38, %r38, %r37;
	ld.global.u32 	%r40, [%rd16+-20];
	mad.lo.s32 	%r41, %r40, %r40, %r39;
	ld.global.u32 	%r42, [%rd16+-16];
	mad.lo.s32 	%r43, %r42, %r42, %r41;
	ld.global.u32 	%r44, [%rd16+-12];
	mad.lo.s32 	%r45, %r44, %r44, %r43;
	ld.global.u32 	%r46, [%rd16+-8];
	mad.lo.s32 	%r47, %r46, %r46, %r45;
	ld.global.u32 	%r48, [%rd16+-4];
	mad.lo.s32 	%r49, %r48, %r48, %r47;
	ld.global.u32 	%r50, [%rd16];
	mad.lo.s32 	%r51, %r50, %r50, %r49;
	ld.global.u32 	%r52, [%rd16+4];
	mad.lo.s32 	%r53, %r52, %r52, %r51;
	ld.global.u32 	%r54, [%rd16+8];
	mad.lo.s32 	%r55, %r54, %r54, %r53;
	ld.global.u32 	%r56, [%rd16+12];
	mad.lo.s32 	%r57, %r56, %r56, %r55;
	ld.global.u32 	%r58, [%rd16+16];
	mad.lo.s32 	%r59, %r58, %r58, %r57;
	ld.global.u32 	%r60, [%rd16+20];
	mad.lo.s32 	%r61, %r60, %r60, %r59;
	ld.global.u32 	%r62, [%rd16+24];
	mad.lo.s32 	%r63, %r62, %r62, %r61;
	ld.global.u32 	%r64, [%rd16+28];
	mad.lo.s32 	%r103, %r64, %r64, %r63;
	add.s32 	%r90, %r90, 16;
	add.s64 	%rd16, %rd16, 64;
	setp.ne.s32 	%p3, %r90, 0;
	@%p3 bra 	$L__BB0_3;
$L__BB0_4:
	setp.eq.s32 	%p4, %r1, 0;
	@%p4 bra 	$L__BB0_13;
	and.b32  	%r11, %r29, 7;
	setp.lt.u32 	%p5, %r1, 8;
	@%p5 bra 	$L__BB0_7;
	mul.wide.u32 	%rd10, %r96, 4;
	add.s64 	%rd11, %rd1, %rd10;
	ld.global.u32 	%r66, [%rd11];
	mad.lo.s32 	%r67, %r66, %r66, %r103;
	ld.global.u32 	%r68, [%rd11+4];
	mad.lo.s32 	%r69, %r68, %r68, %r67;
	ld.global.u32 	%r70, [%rd11+8];
	mad.lo.s32 	%r71, %r70, %r70, %r69;
	ld.global.u32 	%r72, [%rd11+12];
	mad.lo.s32 	%r73, %r72, %r72, %r71;
	ld.global.u32 	%r74, [%rd11+16];
	mad.lo.s32 	%r75, %r74, %r74, %r73;
	ld.global.u32 	%r76, [%rd11+20];
	mad.lo.s32 	%r77, %r76, %r76, %r75;
	ld.global.u32 	%r78, [%rd11+24];
	mad.lo.s32 	%r79, %r78, %r78, %r77;
	ld.global.u32 	%r80, [%rd11+28];
	mad.lo.s32 	%r103, %r80, %r80, %r79;
	add.s32 	%r96, %r96, 8;
$L__BB0_7:
	setp.eq.s32 	%p6, %r11, 0;
	@%p6 bra 	$L__BB0_13;
	and.b32  	%r17, %r29, 3;
	setp.lt.u32 	%p7, %r11, 4;
	@%p7 bra 	$L__BB0_10;
	mul.wide.u32 	%rd12, %r96, 4;
	add.s64 	%rd13, %rd1, %rd12;
	ld.global.u32 	%r82, [%rd13];
	mad.lo.s32 	%r83, %r82, %r82, %r103;
	ld.global.u32 	%r84, [%rd13+4];
	mad.lo.s32 	%r85, %r84, %r84, %r83;
	ld.global.u32 	%r86, [%rd13+8];
	mad.lo.s32 	%r87, %r86, %r86, %r85;
	ld.global.u32 	%r88, [%rd13+12];
	mad.lo.s32 	%r103, %r88, %r88, %r87;
	add.s32 	%r96, %r96, 4;
$L__BB0_10:
	setp.eq.s32 	%p8, %r17, 0;
	@%p8 bra 	$L__BB0_13;
	mul.wide.u32 	%rd14, %r96, 4;
	add.s64 	%rd17, %rd1, %rd14;
	neg.s32 	%r101, %r17;
$L__BB0_12:
	.pragma "nounroll";
	ld.global.u32 	%r89, [%rd17];
	mad.lo.s32 	%r103, %r89, %r89, %r103;
	add.s64 	%rd17, %rd17, 4;
	add.s32 	%r101, %r101, 1;
	setp.ne.s32 	%p9, %r101, 0;
	@%p9 bra 	$L__BB0_12;
$L__BB0_13:
	cvta.to.global.u64 	%rd15, %rd8;
	st.global.u32 	[%rd15], %r103;
	ret;

}


// ===== COMPILED SASS (sm_100) =====

	.target	sm_100

	.elftype	@"ET_EXEC"


//--------------------- .note.nv.tkinfo           --------------------------
	.section	.note.nv.tkinfo,"",@"SHT_NOTE"
	.sectionflags	@"SHF_NOTE_NV_TKINFO"
	.tkinfo
        /*0018*/ 	.word	0x00000002
        /*0030*/ 	.string	""
        /*0030*/ 	.string	"ptxas"
        /*0030*/ 	.string	"Cuda compilation tools, release 13.0, V13.0.88"
        /*0030*/ 	.string	"Build cuda_13.0.r13.0/compiler.36424714_0"
        /*0030*/ 	.string	"-arch sm_100 -m 64 "



//--------------------- .note.nv.cuinfo           --------------------------
	.section	.note.nv.cuinfo,"",@"SHT_NOTE"
	.sectionflags	@"SHF_NOTE_NV_CUINFO"
        /*0018*/ 	.short	0x0002
        /*001a*/ 	.short	0x0064
        /*001c*/ 	.short	0x0082
	.zero		2


//--------------------- .nv.info                  --------------------------
	.section	.nv.info,"",@"SHT_CUDA_INFO"
	.align	4


	//----- nvinfo : EIATTR_REGCOUNT
	.align		4
        /*0000*/ 	.byte	0x04, 0x2f
        /*0002*/ 	.short	(.L_1 - .L_0)
	.align		4
.L_0:
        /*0004*/ 	.word	index@(_Z3SOSPiS_i)
        /*0008*/ 	.word	0x00000020


	//----- nvinfo : EIATTR_FRAME_SIZE
	.align		4
.L_1:
        /*000c*/ 	.byte	0x04, 0x11
        /*000e*/ 	.short	(.L_3 - .L_2)
	.align		4
.L_2:
        /*0010*/ 	.word	index@(_Z3SOSPiS_i)
        /*0014*/ 	.word	0x00000000


	//----- nvinfo : EIATTR_MIN_STACK_SIZE
	.align		4
.L_3:
        /*0018*/ 	.byte	0x04, 0x12
        /*001a*/ 	.short	(.L_5 - .L_4)
	.align		4
.L_4:
        /*001c*/ 	.word	index@(_Z3SOSPiS_i)
        /*0020*/ 	.word	0x00000000
.L_5:


//--------------------- .nv.compat                --------------------------
	.section	.nv.compat,"",@"SHT_CUDA_COMPAT_INFO"
	.align	4
        /*0000*/ 	.byte	0x02, 0x09, 0x00, 0x00, 0x02, 0x02, 0x01, 0x00, 0x02, 0x05, 0x05, 0x00, 0x03, 0x07, 0x01, 0x01
        /*0010*/ 	.byte	0x02, 0x03, 0x00, 0x00, 0x02, 0x06, 0x01, 0x00, 0x04, 0x0b, 0x08, 0x00, 0x09, 0x00, 0x00, 0x00
        /*0020*/ 	.byte	0x00, 0x00, 0x00, 0x00


//--------------------- .nv.info._Z3SOSPiS_i      --------------------------
	.section	.nv.info._Z3SOSPiS_i,"",@"SHT_CUDA_INFO"
	.sectionflags	@""
	.align	4


	//----- nvinfo : EIATTR_CUDA_API_VERSION
	.align		4
        /*0000*/ 	.byte	0x04, 0x37
        /*0002*/ 	.short	(.L_7 - .L_6)
.L_6:
        /*0004*/ 	.word	0x00000082


	//----- nvinfo : EIATTR_KPARAM_INFO
	.align		4
.L_7:
        /*0008*/ 	.byte	0x04, 0x17
        /*000a*/ 	.short	(.L_9 - .L_8)
.L_8:
        /*000c*/ 	.word	0x00000000
        /*0010*/ 	.short	0x0002
        /*0012*/ 	.short	0x0010
        /*0014*/ 	.byte	0x00, 0xf0, 0x11, 0x00


	//----- nvinfo : EIATTR_KPARAM_INFO
	.align		4
.L_9:
        /*0018*/ 	.byte	0x04, 0x17
        /*001a*/ 	.short	(.L_11 - .L_10)
.L_10:
        /*001c*/ 	.word	0x00000000
        /*0020*/ 	.short	0x0001
        /*0022*/ 	.short	0x0008
        /*0024*/ 	.byte	0x00, 0xf5, 0x21, 0x00


	//----- nvinfo : EIATTR_KPARAM_INFO
	.align		4
.L_11:
        /*0028*/ 	.byte	0x04, 0x17
        /*002a*/ 	.short	(.L_13 - .L_12)
.L_12:
        /*002c*/ 	.word	0x00000000
        /*0030*/ 	.short	0x0000
        /*0032*/ 	.short	0x0000
        /*0034*/ 	.byte	0x00, 0xf5, 0x21, 0x00


	//----- nvinfo : EIATTR_SPARSE_MMA_MASK
	.align		4
.L_13:
        /*0038*/ 	.byte	0x03, 0x50
        /*003a*/ 	.short	0x0000


	//----- nvinfo : EIATTR_MAXREG_COUNT
	.align		4
        /*003c*/ 	.byte	0x03, 0x1b
        /*003e*/ 	.short	0x00ff


	//----- nvinfo : EIATTR_MERCURY_ISA_VERSION
	.align		4
        /*0040*/ 	.byte	0x03, 0x5f
        /*0042*/ 	.short	0x0101


	//----- nvinfo : EIATTR_VRC_CTA_INIT_COUNT
	.align		4
        /*0044*/ 	.byte	0x02, 0x4a
	.zero		1
	.zero		1


	//----- nvinfo : EIATTR_EXIT_INSTR_OFFSETS
	.align		4
        /*0048*/ 	.byte	0x04, 0x1c
        /*004a*/ 	.short	(.L_15 - .L_14)


	//   ....[0]....
.L_14:
        /*004c*/ 	.word	0x00000710


	//----- nvinfo : EIATTR_CBANK_PARAM_SIZE
	.align		4
.L_15:
        /*0050*/ 	.byte	0x03, 0x19
        /*0052*/ 	.short	0x0014


	//----- nvinfo : EIATTR_PARAM_CBANK
	.align		4
        /*0054*/ 	.byte	0x04, 0x0a
        /*0056*/ 	.short	(.L_17 - .L_16)
	.align		4
.L_16:
        /*0058*/ 	.word	index@(.nv.constant0._Z3SOSPiS_i)
        /*005c*/ 	.short	0x0380
        /*005e*/ 	.short	0x0014


	//----- nvinfo : EIATTR_SW_WAR
	.align		4
.L_17:
        /*0060*/ 	.byte	0x04, 0x36
        /*0062*/ 	.short	(.L_19 - .L_18)
.L_18:
        /*0064*/ 	.word	0x00000008
.L_19:


//--------------------- .nv.callgraph             --------------------------
	.section	.nv.callgraph,"",@"SHT_CUDA_CALLGRAPH"
	.align	4
	.sectionentsize	8
	.align		4
        /*0000*/ 	.word	0x00000000
	.align		4
        /*0004*/ 	.word	0xffffffff
	.align		4
        /*0008*/ 	.word	0x00000000
	.align		4
        /*000c*/ 	.word	0xfffffffe
	.align		4
        /*0010*/ 	.word	0x00000000
	.align		4
        /*0014*/ 	.word	0xfffffffd
	.align		4
        /*0018*/ 	.word	0x00000000
	.align		4
        /*001c*/ 	.word	0xfffffffc


//--------------------- .text._Z3SOSPiS_i         --------------------------
	.section	.text._Z3SOSPiS_i,"ax",@progbits
	.align	128
        .global         _Z3SOSPiS_i
        .type           _Z3SOSPiS_i,@function
        .size           _Z3SOSPiS_i,(.L_x_7 - _Z3SOSPiS_i)
        .other          _Z3SOSPiS_i,@"STO_CUDA_ENTRY STV_DEFAULT"
_Z3SOSPiS_i:
.text._Z3SOSPiS_i:
[----:B------:R-:W-:Y:S01]  /*0000*/  LDC R1, c[0x0][0x37c] ;  /* 0x0000df00ff017b82 */ /* 0x000fe20000000800 */
[----:B------:R-:W0:Y:S01]  /*0010*/  LDCU UR6, c[0x0][0x390] ;  /* 0x00007200ff0677ac */ /* 0x000e220008000800 */
[----:B------:R-:W-:Y:S01]  /*0020*/  HFMA2 R0, -RZ, RZ, 0, 0 ;  /* 0x00000000ff007431 */ /* 0x000fe200000001ff */
[----:B------:R-:W1:Y:S01]  /*0030*/  LDCU.64 UR10, c[0x0][0x358] ;  /* 0x00006b00ff0a77ac */ /* 0x000e620008000a00 */
[----:B0-----:R-:W-:-:S09]  /*0040*/  UISETP.GE.AND UP0, UPT, UR6, 0x1, UPT ;  /* 0x000000010600788c */ /* 0x001fd2000bf06270 */
[----:B-1----:R-:W-:Y:S05]  /*0050*/  BRA.U !UP0, `(.L_x_0) ;  /* 0x0000000508a47547 */ /* 0x002fea000b800000 */
[----:B------:R-:W-:Y:S01]  /*0060*/  UISETP.GE.U32.AND UP1, UPT, UR6, 0x10, UPT ;  /* 0x000000100600788c */ /* 0x000fe2000bf26070 */
[----:B------:R-:W-:Y:S01]  /*0070*/  MOV R4, RZ ;  /* 0x000000ff00047202 */ /* 0x000fe20000000f00 */
[----:B------:R-:W-:Y:S01]  /*0080*/  ULOP3.LUT UR7, UR6, 0xf, URZ, 0xc0, !UPT ;  /* 0x0000000f06077892 */ /* 0x000fe2000f8ec0ff */
[----:B------:R-:W-:-:S03]  /*0090*/  MOV R0, RZ ;  /* 0x000000ff00007202 */ /* 0x000fc60000000f00 */
[----:B------:R-:W-:-:S03]  /*00a0*/  UISETP.NE.AND UP0, UPT, UR7, URZ, UPT ;  /* 0x000000ff0700728c */ /* 0x000fc6000bf05270 */
[----:B------:R-:W-:Y:S08]  /*00b0*/  BRA.U !UP1, `(.L_x_1) ;  /* 0x0000000109b87547 */ /* 0x000ff0000b800000 */
[----:B------:R-:W0:Y:S01]  /*00c0*/  LDCU.64 UR4, c[0x0][0x388] ;  /* 0x00007100ff0477ac */ /* 0x000e220008000a00 */
[----:B------:R-:W-:Y:S01]  /*00d0*/  MOV R0, RZ ;  /* 0x000000ff00007202 */ /* 0x000fe20000000f00 */
[----:B------:R-:W-:-:S04]  /*00e0*/  ULOP3.LUT UR8, UR6, 0x7ffffff0, URZ, 0xc0, !UPT ;  /* 0x7ffffff006087892 */ /* 0x000fc8000f8ec0ff */
[----:B------:R-:W-:Y:S02]  /*00f0*/  UIADD3 UR9, UPT, UPT, -UR8, URZ, URZ ;  /* 0x000000ff08097290 */ /* 0x000fe4000fffe1ff */
[----:B------:R-:W-:Y:S01]  /*0100*/  MOV R4, UR8 ;  /* 0x0000000800047c02 */ /* 0x000fe20008000f00 */
[----:B0-----:R-:W-:-:S04]  /*0110*/  UIADD3 UR4, UP1, UPT, UR4, 0x20, URZ ;  /* 0x0000002004047890 */ /* 0x001fc8000ff3e0ff */
[----:B------:R-:W-:Y:S02]  /*0120*/  UIADD3.X UR5, UPT, UPT, URZ, UR5, URZ, UP1, !UPT ;  /* 0x00000005ff057290 */ /* 0x000fe40008ffe4ff */
[----:B------:R-:W-:-:S04]  /*0130*/  MOV R2, UR4 ;  /* 0x0000000400027c02 */ /* 0x000fc80008000f00 */
[----:B------:R-:W-:-:S07]  /*0140*/  MOV R3, UR5 ;  /* 0x0000000500037c02 */ /* 0x000fce0008000f00 */
.L_x_2:
[----:B------:R-:W2:Y:S04]  /*0150*/  LDG.E R11, desc[UR10][R2.64+-0x20] ;  /* 0xffffe00a020b7981 */ /* 0x000ea8000c1e1900 */
[----:B------:R-:W3:Y:S04]  /*0160*/  LDG.E R13, desc[UR10][R2.64+-0x1c] ;  /* 0xffffe40a020d7981 */ /* 0x000ee8000c1e1900 */
[----:B------:R-:W4:Y:S04]  /*0170*/  LDG.E R15, desc[UR10][R2.64+-0x18] ;  /* 0xffffe80a020f7981 */ /* 0x000f28000c1e1900 */
[----:B------:R-:W5:Y:S04]  /*0180*/  LDG.E R17, desc[UR10][R2.64+-0x14] ;  /* 0xffffec0a02117981 */ /* 0x000f68000c1e1900 */
        /* <DEDUP_REMOVED lines=11> */
[----:B------:R0:W5:Y:S01]  /*0240*/  LDG.E R6, desc[UR10][R2.64+0x1c] ;  /* 0x00001c0a02067981 */ /* 0x000162000c1e1900 */
[----:B------:R-:W-:-:S04]  /*0250*/  UIADD3 UR9, UPT, UPT, UR9, 0x10, URZ ;  /* 0x0000001009097890 */ /* 0x000fc8000fffe0ff */
[----:B------:R-:W-:Y:S01]  /*0260*/  UISETP.NE.AND UP1, UPT, UR9, URZ, UPT ;  /* 0x000000ff0900728c */ /* 0x000fe2000bf25270 */
[----:B0-----:R-:W-:-:S04]  /*0270*/  IADD3 R2, P0, PT, R2, 0x40, RZ ;  /* 0x0000004002027810 */ /* 0x001fc80007f1e0ff */
[----:B------:R-:W-:Y:S01]  /*0280*/  IADD3.X R3, PT, PT, RZ, R3, RZ, P0, !PT ;  /* 0x00000003ff037210 */ /* 0x000fe200007fe4ff */
[----:B--2---:R-:W-:-:S04]  /*0290*/  IMAD R0, R11, R11, R0 ;  /* 0x0000000b0b007224 */ /* 0x004fc800078e0200 */
[----:B---3--:R-:W-:-:S04]  /*02a0*/  IMAD R0, R13, R13, R0 ;  /* 0x0000000d0d007224 */ /* 0x008fc800078e0200 */
[----:B----4-:R-:W-:-:S04]  /*02b0*/  IMAD R0, R15, R15, R0 ;  /* 0x0000000f0f007224 */ /* 0x010fc800078e0200 */
[----:B-----5:R-:W-:-:S04]  /*02c0*/  IMAD R0, R17, R17, R0 ;  /* 0x0000001111007224 */ /* 0x020fc800078e0200 */
[----:B------:R-:W-:-:S04]  /*02d0*/  IMAD R0, R19, R19, R0 ;  /* 0x0000001313007224 */ /* 0x000fc800078e0200 */
        /* <DEDUP_REMOVED lines=10> */
[----:B------:R-:W-:Y:S01]  /*0380*/  IMAD R0, R6, R6, R5 ;  /* 0x0000000606007224 */ /* 0x000fe200078e0205 */
[----:B------:R-:W-:Y:S06]  /*0390*/  BRA.U UP1, `(.L_x_2) ;  /* 0xfffffffd016c7547 */ /* 0x000fec000b83ffff */
.L_x_1:
[----:B------:R-:W-:Y:S05]  /*03a0*/  BRA.U !UP0, `(.L_x_0) ;  /* 0x0000000108d07547 */ /* 0x000fea000b800000 */
[----:B------:R-:W-:Y:S02]  /*03b0*/  UISETP.GE.U32.AND UP0, UPT, UR7, 0x8, UPT ;  /* 0x000000080700788c */ /* 0x000fe4000bf06070 */
[----:B------:R-:W-:-:S04]  /*03c0*/  ULOP3.LUT UR5, UR6, 0x7, URZ, 0xc0, !UPT ;  /* 0x0000000706057892 */ /* 0x000fc8000f8ec0ff */
[----:B------:R-:W-:-:S03]  /*03d0*/  UISETP.NE.AND UP1, UPT, UR5, URZ, UPT ;  /* 0x000000ff0500728c */ /* 0x000fc6000bf25270 */
[----:B------:R-:W-:Y:S08]  /*03e0*/  BRA.U !UP0, `(.L_x_3) ;  /* 0x00000001084c7547 */ /* 0x000ff0000b800000 */
[----:B------:R-:W0:Y:S02]  /*03f0*/  LDC.64 R2, c[0x0][0x388] ;  /* 0x0000e200ff027b82 */ /* 0x000e240000000a00 */
[----:B0-----:R-:W-:-:S05]  /*0400*/  IMAD.WIDE.U32 R2, R4, 0x4, R2 ;  /* 0x0000000404027825 */ /* 0x001fca00078e0002 */
[----:B------:R-:W2:Y:S04]  /*0410*/  LDG.E R5, desc[UR10][R2.64] ;  /* 0x0000000a02057981 */ /* 0x000ea8000c1e1900 */
[----:B------:R-:W3:Y:S04]  /*0420*/  LDG.E R7, desc[UR10][R2.64+0x4] ;  /* 0x0000040a02077981 */ /* 0x000ee8000c1e1900 */
[----:B------:R-:W4:Y:S04]  /*0430*/  LDG.E R9, desc[UR10][R2.64+0x8] ;  /* 0x0000080a02097981 */ /* 0x000f28000c1e1900 */
[----:B------:R-:W5:Y:S04]  /*0440*/  LDG.E R11, desc[UR10][R2.64+0xc] ;  /* 0x00000c0a020b7981 */ /* 0x000f68000c1e1900 */
[----:B------:R-:W5:Y:S04]  /*0450*/  LDG.E R13, desc[UR10][R2.64+0x10] ;  /* 0x0000100a020d7981 */ /* 0x000f68000c1e1900 */
[----:B------:R-:W5:Y:S04]  /*0460*/  LDG.E R15, desc[UR10][R2.64+0x14] ;  /* 0x0000140a020f7981 */ /* 0x000f68000c1e1900 */
[----:B------:R-:W5:Y:S04]  /*0470*/  LDG.E R17, desc[UR10][R2.64+0x18] ;  /* 0x0000180a02117981 */ /* 0x000f68000c1e1900 */
[----:B------:R-:W5:Y:S01]  /*0480*/  LDG.E R19, desc[UR10][R2.64+0x1c] ;  /* 0x00001c0a02137981 */ /* 0x000f62000c1e1900 */
[----:B------:R-:W-:Y:S01]  /*0490*/  IADD3 R4, PT, PT, R4, 0x8, RZ ;  /* 0x0000000804047810 */ /* 0x000fe20007ffe0ff */
[----:B--2---:R-:W-:-:S04]  /*04a0*/  IMAD R0, R5, R5, R0 ;  /* 0x0000000505007224 */ /* 0x004fc800078e0200 */
[----:B---3--:R-:W-:-:S04]  /*04b0*/  IMAD R0, R7, R7, R0 ;  /* 0x0000000707007224 */ /* 0x008fc800078e0200 */
[----:B----4-:R-:W-:-:S04]  /*04c0*/  IMAD R0, R9, R9, R0 ;  /* 0x0000000909007224 */ /* 0x010fc800078e0200 */
[----:B-----5:R-:W-:-:S04]  /*04d0*/  IMAD R0, R11, R11, R0 ;  /* 0x0000000b0b007224 */ /* 0x020fc800078e0200 */
[----:B------:R-:W-:-:S04]  /*04e0*/  IMAD R0, R13, R13, R0 ;  /* 0x0000000d0d007224 */ /* 0x000fc800078e0200 */
[----:B------:R-:W-:-:S04]  /*04f0*/  IMAD R0, R15, R15, R0 ;  /* 0x0000000f0f007224 */ /* 0x000fc800078e0200 */
[----:B------:R-:W-:-:S04]  /*0500*/  IMAD R0, R17, R17, R0 ;  /* 0x0000001111007224 */ /* 0x000fc800078e0200 */
[----:B------:R-:W-:-:S07]  /*0510*/  IMAD R0, R19, R19, R0 ;  /* 0x0000001313007224 */ /* 0x000fce00078e0200 */
.L_x_3:
        /* <DEDUP_REMOVED lines=10> */
[----:B------:R-:W5:Y:S01]  /*05c0*/  LDG.E R11, desc[UR10][R2.64+0xc] ;  /* 0x00000c0a020b7981 */ /* 0x000f62000c1e1900 */
[----:B------:R-:W-:Y:S01]  /*05d0*/  IADD3 R4, PT, PT, R4, 0x4, RZ ;  /* 0x0000000404047810 */ /* 0x000fe20007ffe0ff */
[----:B--2---:R-:W-:-:S04]  /*05e0*/  IMAD R0, R5, R5, R0 ;  /* 0x0000000505007224 */ /* 0x004fc800078e0200 */
[----:B---3--:R-:W-:-:S04]  /*05f0*/  IMAD R0, R7, R7, R0 ;  /* 0x0000000707007224 */ /* 0x008fc800078e0200 */
[----:B----4-:R-:W-:-:S04]  /*0600*/  IMAD R0, R9, R9, R0 ;  /* 0x0000000909007224 */ /* 0x010fc800078e0200 */
[----:B-----5:R-:W-:-:S07]  /*0610*/  IMAD R0, R11, R11, R0 ;  /* 0x0000000b0b007224 */ /* 0x020fce00078e0200 */
.L_x_4:
[----:B------:R-:W-:Y:S05]  /*0620*/  BRA.U !UP1, `(.L_x_0) ;  /* 0x0000000109307547 */ /* 0x000fea000b800000 */
[----:B------:R-:W0:Y:S01]  /*0630*/  LDC.64 R2, c[0x0][0x388] ;  /* 0x0000e200ff027b82 */ /* 0x000e220000000a00 */
[----:B------:R-:W-:Y:S01]  /*0640*/  UIADD3 UR4, UPT, UPT, -UR4, URZ, URZ ;  /* 0x000000ff04047290 */ /* 0x000fe2000fffe1ff */
[----:B0-----:R-:W-:-:S11]  /*0650*/  IMAD.WIDE.U32 R4, R4, 0x4, R2 ;  /* 0x0000000404047825 */ /* 0x001fd600078e0002 */
.L_x_5:
[----:B------:R-:W-:Y:S02]  /*0660*/  MOV R3, R5 ;  /* 0x0000000500037202 */ /* 0x000fe40000000f00 */
[----:B------:R-:W-:-:S05]  /*0670*/  MOV R2, R4 ;  /* 0x0000000400027202 */ /* 0x000fca0000000f00 */
[----:B------:R-:W2:Y:S01]  /*0680*/  LDG.E R3, desc[UR10][R2.64] ;  /* 0x0000000a02037981 */ /* 0x000ea2000c1e1900 */
[----:B------:R-:W-:Y:S01]  /*0690*/  UIADD3 UR4, UPT, UPT, UR4, 0x1, URZ ;  /* 0x0000000104047890 */ /* 0x000fe2000fffe0ff */
[----:B------:R-:W-:-:S03]  /*06a0*/  IADD3 R4, P0, PT, R4, 0x4, RZ ;  /* 0x0000000404047810 */ /* 0x000fc60007f1e0ff */
[----:B------:R-:W-:Y:S01]  /*06b0*/  UISETP.NE.AND UP0, UPT, UR4, URZ, UPT ;  /* 0x000000ff0400728c */ /* 0x000fe2000bf05270 */
[----:B------:R-:W-:Y:S01]  /*06c0*/  IADD3.X R5, PT, PT, RZ, R5, RZ, P0, !PT ;  /* 0x00000005ff057210 */ /* 0x000fe200007fe4ff */
[----:B--2---:R-:W-:-:S07]  /*06d0*/  IMAD R0, R3, R3, R0 ;  /* 0x0000000303007224 */ /* 0x004fce00078e0200 */
[----:B------:R-:W-:Y:S05]  /*06e0*/  BRA.U UP0, `(.L_x_5) ;  /* 0xfffffffd00dc7547 */ /* 0x000fea000b83ffff */
.L_x_0:
[----:B------:R-:W0:Y:S02]  /*06f0*/  LDC.64 R2, c[0x0][0x380] ;  /* 0x0000e000ff027b82 */ /* 0x000e240000000a00 */
[----:B0-----:R-:W-:Y:S01]  /*0700*/  STG.E desc[UR10][R2.64], R0 ;  /* 0x0000000002007986 */ /* 0x001fe2000c10190a */
[----:B------:R-:W-:Y:S05]  /*0710*/  EXIT ;  /* 0x000000000000794d */ /* 0x000fea0003800000 */
.L_x_6:
[----:B------:R-:W-:-:S00]  /*0720*/  BRA `(.L_x_6) ;  /* 0xfffffffc00fc7947 */ /* 0x000fc0000383ffff */
[----:B------:R-:W-:-:S00]  /*0730*/  NOP ;  /* 0x0000000000007918 */ /* 0x000fc00000000000 */
        /* <DEDUP_REMOVED lines=12> */
.L_x_7:


//--------------------- .nv.shared.reserved.0     --------------------------
	.section	.nv.shared.reserved.0,"aw",@nobits
	.weak		__nv_reservedSMEM_offset_0_alias
	.size		__nv_reservedSMEM_offset_0_alias, 0, 64
	.other		__nv_reservedSMEM_offset_0_alias,@"STO_CUDA_RESERVED_SHARED STV_DEFAULT"
__nv_reservedSMEM_offset_0_alias:
	.zero		0
	.zero		64


//--------------------- .nv.constant0._Z3SOSPiS_i --------------------------
	.section	.nv.constant0._Z3SOSPiS_i,"a",@progbits
	.sectionflags	@""
	.align	4
.nv.constant0._Z3SOSPiS_i:
	.zero		916


//--------------------- SYMBOLS --------------------------

	.type		.nv.reservedSmem.offset0,@object
	.size		.nv.reservedSmem.offset0,0x4
